//
// Generated by NVIDIA NVVM Compiler
//
// Compiler Build ID: CL-36424714
// Cuda compilation tools, release 13.0, V13.0.88
// Based on NVVM 20.0.0
//

.version 9.0
.target sm_100
.address_size 64

	// .globl	_Z22reverseArrayMultiBlockPiS_

.visible .entry _Z22reverseArrayMultiBlockPiS_(
	.param .u64 .ptr .align 1 _Z22reverseArrayMultiBlockPiS__param_0,
	.param .u64 .ptr .align 1 _Z22reverseArrayMultiBlockPiS__param_1
)
{
	.reg .pred 	%p<2>;
	.reg .b32 	%r<46>;
	.reg .b64 	%rd<39>;

	ld.param.u64 	%rd3, [_Z22reverseArrayMultiBlockPiS__param_0];
	ld.param.u64 	%rd4, [_Z22reverseArrayMultiBlockPiS__param_1];
	cvta.to.global.u64 	%rd1, %rd4;
	cvta.to.global.u64 	%rd2, %rd3;
	mov.u32 	%r6, %ctaid.x;
	mov.u32 	%r7, %ntid.x;
	mov.u32 	%r8, %tid.x;
	mad.lo.s32 	%r9, %r6, %r7, %r8;
	shl.b32 	%r1, %r9, 9;
	not.b32 	%r10, %r1;
	mad.lo.s32 	%r2, %r7, %r7, %r10;
	mov.b32 	%r45, 0;
$L__BB0_1:
	sub.s32 	%r11, %r2, %r45;
	mul.wide.u32 	%rd5, %r11, 4;
	add.s64 	%rd6, %rd2, %rd5;
	ld.global.u32 	%r12, [%rd6];
	add.s32 	%r13, %r1, %r45;
	mul.wide.s32 	%rd7, %r13, 4;
	add.s64 	%rd8, %rd1, %rd7;
	st.global.u32 	[%rd8], %r12;
	not.b32 	%r14, %r45;
	add.s32 	%r15, %r2, %r14;
	mul.wide.u32 	%rd9, %r15, 4;
	add.s64 	%rd10, %rd2, %rd9;
	ld.global.u32 	%r16, [%rd10];
	st.global.u32 	[%rd8+4], %r16;
	add.s32 	%r17, %r11, -2;
	mul.wide.u32 	%rd11, %r17, 4;
	add.s64 	%rd12, %rd2, %rd11;
	ld.global.u32 	%r18, [%rd12];
	st.global.u32 	[%rd8+8], %r18;
	add.s32 	%r19, %r11, -3;
	mul.wide.u32 	%rd13, %r19, 4;
	add.s64 	%rd14, %rd2, %rd13;
	ld.global.u32 	%r20, [%rd14];
	st.global.u32 	[%rd8+12], %r20;
	add.s32 	%r21, %r11, -4;
	mul.wide.u32 	%rd15, %r21, 4;
	add.s64 	%rd16, %rd2, %rd15;
	ld.global.u32 	%r22, [%rd16];
	st.global.u32 	[%rd8+16], %r22;
	add.s32 	%r23, %r11, -5;
	mul.wide.u32 	%rd17, %r23, 4;
	add.s64 	%rd18, %rd2, %rd17;
	ld.global.u32 	%r24, [%rd18];
	st.global.u32 	[%rd8+20], %r24;
	add.s32 	%r25, %r11, -6;
	mul.wide.u32 	%rd19, %r25, 4;
	add.s64 	%rd20, %rd2, %rd19;
	ld.global.u32 	%r26, [%rd20];
	st.global.u32 	[%rd8+24], %r26;
	add.s32 	%r27, %r11, -7;
	mul.wide.u32 	%rd21, %r27, 4;
	add.s64 	%rd22, %rd2, %rd21;
	ld.global.u32 	%r28, [%rd22];
	st.global.u32 	[%rd8+28], %r28;
	add.s32 	%r29, %r11, -8;
	mul.wide.u32 	%rd23, %r29, 4;
	add.s64 	%rd24, %rd2, %rd23;
	ld.global.u32 	%r30, [%rd24];
	st.global.u32 	[%rd8+32], %r30;
	add.s32 	%r31, %r11, -9;
	mul.wide.u32 	%rd25, %r31, 4;
	add.s64 	%rd26, %rd2, %rd25;
	ld.global.u32 	%r32, [%rd26];
	st.global.u32 	[%rd8+36], %r32;
	add.s32 	%r33, %r11, -10;
	mul.wide.u32 	%rd27, %r33, 4;
	add.s64 	%rd28, %rd2, %rd27;
	ld.global.u32 	%r34, [%rd28];
	st.global.u32 	[%rd8+40], %r34;
	add.s32 	%r35, %r11, -11;
	mul.wide.u32 	%rd29, %r35, 4;
	add.s64 	%rd30, %rd2, %rd29;
	ld.global.u32 	%r36, [%rd30];
	st.global.u32 	[%rd8+44], %r36;
	add.s32 	%r37, %r11, -12;
	mul.wide.u32 	%rd31, %r37, 4;
	add.s64 	%rd32, %rd2, %rd31;
	ld.global.u32 	%r38, [%rd32];
	st.global.u32 	[%rd8+48], %r38;
	add.s32 	%r39, %r11, -13;
	mul.wide.u32 	%rd33, %r39, 4;
	add.s64 	%rd34, %rd2, %rd33;
	ld.global.u32 	%r40, [%rd34];
	st.global.u32 	[%rd8+52], %r40;
	add.s32 	%r41, %r11, -14;
	mul.wide.u32 	%rd35, %r41, 4;
	add.s64 	%rd36, %rd2, %rd35;
	ld.global.u32 	%r42, [%rd36];
	st.global.u32 	[%rd8+56], %r42;
	add.s32 	%r43, %r11, -15;
	mul.wide.u32 	%rd37, %r43, 4;
	add.s64 	%rd38, %rd2, %rd37;
	ld.global.u32 	%r44, [%rd38];
	st.global.u32 	[%rd8+60], %r44;
	add.s32 	%r45, %r45, 16;
	setp.ne.s32 	%p1, %r45, 512;
	@%p1 bra 	$L__BB0_1;
	ret;

}


// ===== COMPILED SASS (sm_100) =====

	.target	sm_100

	.elftype	@"ET_EXEC"


//--------------------- .note.nv.tkinfo           --------------------------
	.section	.note.nv.tkinfo,"",@"SHT_NOTE"
	.sectionflags	@"SHF_NOTE_NV_TKINFO"
	.tkinfo
        /*0018*/ 	.word	0x00000002
        /*0030*/ 	.string	""
        /*0030*/ 	.string	"ptxas"
        /*0030*/ 	.string	"Cuda compilation tools, release 13.0, V13.0.88"
        /*0030*/ 	.string	"Build cuda_13.0.r13.0/compiler.36424714_0"
        /*0030*/ 	.string	"-arch sm_100 -m 64 "



//--------------------- .note.nv.cuinfo           --------------------------
	.section	.note.nv.cuinfo,"",@"SHT_NOTE"
	.sectionflags	@"SHF_NOTE_NV_CUINFO"
        /*0018*/ 	.short	0x0002
        /*001a*/ 	.short	0x0064
        /*001c*/ 	.short	0x0082
	.zero		2


//--------------------- .nv.info                  --------------------------
	.section	.nv.info,"",@"SHT_CUDA_INFO"
	.align	4


	//----- nvinfo : EIATTR_REGCOUNT
	.align		4
        /*0000*/ 	.byte	0x04, 0x2f
        /*0002*/ 	.short	(.L_1 - .L_0)
	.align		4
.L_0:
        /*0004*/ 	.word	index@(_Z22reverseArrayMultiBlockPiS_)
        /*0008*/ 	.word	0x00000014


	//----- nvinfo : EIATTR_FRAME_SIZE
	.align		4
.L_1:
        /*000c*/ 	.byte	0x04, 0x11
        /*000e*/ 	.short	(.L_3 - .L_2)
	.align		4
.L_2:
        /*0010*/ 	.word	index@(_Z22reverseArrayMultiBlockPiS_)
        /*0014*/ 	.word	0x00000000


	//----- nvinfo : EIATTR_MIN_STACK_SIZE
	.align		4
.L_3:
        /*0018*/ 	.byte	0x04, 0x12
        /*001a*/ 	.short	(.L_5 - .L_4)
	.align		4
.L_4:
        /*001c*/ 	.word	index@(_Z22reverseArrayMultiBlockPiS_)
        /*0020*/ 	.word	0x00000000
.L_5:


//--------------------- .nv.compat                --------------------------
	.section	.nv.compat,"",@"SHT_CUDA_COMPAT_INFO"
	.align	4
        /*0000*/ 	.byte	0x02, 0x09, 0x00, 0x00, 0x02, 0x02, 0x01, 0x00, 0x02, 0x05, 0x05, 0x00, 0x03, 0x07, 0x01, 0x01
        /*0010*/ 	.byte	0x02, 0x03, 0x00, 0x00, 0x02, 0x06, 0x01, 0x00, 0x04, 0x0b, 0x08, 0x00, 0x09, 0x00, 0x00, 0x00
        /*0020*/ 	.byte	0x00, 0x00, 0x00, 0x00


//--------------------- .nv.info._Z22reverseArrayMultiBlockPiS_ --------------------------
	.section	.nv.info._Z22reverseArrayMultiBlockPiS_,"",@"SHT_CUDA_INFO"
	.sectionflags	@""
	.align	4


	//----- nvinfo : EIATTR_CUDA_API_VERSION
	.align		4
        /*0000*/ 	.byte	0x04, 0x37
        /*0002*/ 	.short	(.L_7 - .L_6)
.L_6:
        /*0004*/ 	.word	0x00000082


	//----- nvinfo : EIATTR_KPARAM_INFO
	.align		4
.L_7:
        /*0008*/ 	.byte	0x04, 0x17
        /*000a*/ 	.short	(.L_9 - .L_8)
.L_8:
        /*000c*/ 	.word	0x00000000
        /*0010*/ 	.short	0x0001
        /*0012*/ 	.short	0x0008
        /*0014*/ 	.byte	0x00, 0xf5, 0x21, 0x00


	//----- nvinfo : EIATTR_KPARAM_INFO
	.align		4
.L_9:
        /*0018*/ 	.byte	0x04, 0x17
        /*001a*/ 	.short	(.L_11 - .L_10)
.L_10:
        /*001c*/ 	.word	0x00000000
        /*0020*/ 	.short	0x0000
        /*0022*/ 	.short	0x0000
        /*0024*/ 	.byte	0x00, 0xf5, 0x21, 0x00


	//----- nvinfo : EIATTR_SPARSE_MMA_MASK
	.align		4
.L_11:
        /*0028*/ 	.byte	0x03, 0x50
        /*002a*/ 	.short	0x0000


	//----- nvinfo : EIATTR_MAXREG_COUNT
	.align		4
        /*002c*/ 	.byte	0x03, 0x1b
        /*002e*/ 	.short	0x00ff


	//----- nvinfo : EIATTR_MERCURY_ISA_VERSION
	.align		4
        /*0030*/ 	.byte	0x03, 0x5f
        /*0032*/ 	.short	0x0101


	//----- nvinfo : EIATTR_VRC_CTA_INIT_COUNT
	.align		4
        /*0034*/ 	.byte	0x02, 0x4a
	.zero		1
	.zero		1


	//----- nvinfo : EIATTR_EXIT_INSTR_OFFSETS
	.align		4
        /*0038*/ 	.byte	0x04, 0x1c
        /*003a*/ 	.short	(.L_13 - .L_12)


	//   ....[0]....
.L_12:
        /*003c*/ 	.word	0x00000520


	//----- nvinfo : EIATTR_CBANK_PARAM_SIZE
	.align		4
.L_13:
        /*0040*/ 	.byte	0x03, 0x19
        /*0042*/ 	.short	0x0010


	//----- nvinfo : EIATTR_PARAM_CBANK
	.align		4
        /*0044*/ 	.byte	0x04, 0x0a
        /*0046*/ 	.short	(.L_15 - .L_14)
	.align		4
.L_14:
        /*0048*/ 	.word	index@(.nv.constant0._Z22reverseArrayMultiBlockPiS_)
        /*004c*/ 	.short	0x0380
        /*004e*/ 	.short	0x0010


	//----- nvinfo : EIATTR_SW_WAR
	.align		4
.L_15:
        /*0050*/ 	.byte	0x04, 0x36
        /*0052*/ 	.short	(.L_17 - .L_16)
.L_16:
        /*0054*/ 	.word	0x00000008
.L_17:


//--------------------- .nv.callgraph             --------------------------
	.section	.nv.callgraph,"",@"SHT_CUDA_CALLGRAPH"
	.align	4
	.sectionentsize	8
	.align		4
        /*0000*/ 	.word	0x00000000
	.align		4
        /*0004*/ 	.word	0xffffffff
	.align		4
        /*0008*/ 	.word	0x00000000
	.align		4
        /*000c*/ 	.word	0xfffffffe
	.align		4
        /*0010*/ 	.word	0x00000000
	.align		4
        /*0014*/ 	.word	0xfffffffd
	.align		4
        /*0018*/ 	.word	0x00000000
	.align		4
        /*001c*/ 	.word	0xfffffffc


//--------------------- .text._Z22reverseArrayMultiBlockPiS_ --------------------------
	.section	.text._Z22reverseArrayMultiBlockPiS_,"ax",@progbits
	.align	128
        .global         _Z22reverseArrayMultiBlockPiS_
        .type           _Z22reverseArrayMultiBlockPiS_,@function
        .size           _Z22reverseArrayMultiBlockPiS_,(.L_x_2 - _Z22reverseArrayMultiBlockPiS_)
        .other          _Z22reverseArrayMultiBlockPiS_,@"STO_CUDA_ENTRY STV_DEFAULT"
_Z22reverseArrayMultiBlockPiS_:
.text._Z22reverseArrayMultiBlockPiS_:
[----:B------:R-:W-:Y:S01]  /*0000*/  LDC R1, c[0x0][0x37c] ;  /* 0x0000df00ff017b82 */ /* 0x000fe20000000800 */
[----:B------:R-:W0:Y:S07]  /*0010*/  S2R R0, SR_TID.X ;  /* 0x0000000000007919 */ /* 0x000e2e0000002100 */
[----:B------:R-:W0:Y:S01]  /*0020*/  S2UR UR4, SR_CTAID.X ;  /* 0x00000000000479c3 */ /* 0x000e220000002500 */
[----:B------:R-:W1:Y:S07]  /*0030*/  LDCU.64 UR6, c[0x0][0x358] ;  /* 0x00006b00ff0677ac */ /* 0x000e6e0008000a00 */
[----:B------:R-:W0:Y:S02]  /*0040*/  LDC R3, c[0x0][0x360] ;  /* 0x0000d800ff037b82 */ /* 0x000e240000000800 */
[----:B0-----:R-:W-:Y:S01]  /*0050*/  IMAD R0, R3, UR4, R0 ;  /* 0x0000000403007c24 */ /* 0x001fe2000f8e0200 */
[----:B------:R-:W-:-:S04]  /*0060*/  UMOV UR4, URZ ;  /* 0x000000ff00047c82 */ /* 0x000fc80008000000 */
[----:B------:R-:W-:-:S04]  /*0070*/  SHF.L.U32 R0, R0, 0x9, RZ ;  /* 0x0000000900007819 */ /* 0x000fc800000006ff */
[----:B------:R-:W-:-:S05]  /*0080*/  LOP3.LUT R6, RZ, R0, RZ, 0x33, !PT ;  /* 0x00000000ff067212 */ /* 0x000fca00078e33ff */
[----:B-1----:R-:W-:-:S07]  /*0090*/  IMAD R6, R3, R3, R6 ;  /* 0x0000000303067224 */ /* 0x002fce00078e0206 */
.L_x_0:
[----:B--2---:R-:W0:Y:S01]  /*00a0*/  LDC.64 R2, c[0x0][0x380] ;  /* 0x0000e000ff027b82 */ /* 0x004e220000000a00 */
[----:B------:R-:W-:-:S07]  /*00b0*/  IADD3 R7, PT, PT, R6, -UR4, RZ ;  /* 0x8000000406077c10 */ /* 0x000fce000fffe0ff */
[----:B------:R-:W1:Y:S01]  /*00c0*/  LDC.64 R4, c[0x0][0x388] ;  /* 0x0000e200ff047b82 */ /* 0x000e620000000a00 */
[----:B0-----:R-:W-:-:S05]  /*00d0*/  IMAD.WIDE.U32 R8, R7, 0x4, R2 ;  /* 0x0000000407087825 */ /* 0x001fca00078e0002 */
[----:B------:R-:W2:Y:S01]  /*00e0*/  LDG.E R15, desc[UR6][R8.64] ;  /* 0x00000006080f7981 */ /* 0x000ea2000c1e1900 */
[----:B------:R-:W-:Y:S02]  /*00f0*/  ULOP3.LUT UR5, URZ, UR4, URZ, 0x33, !UPT ;  /* 0x00000004ff057292 */ /* 0x000fe4000f8e33ff */
[----:B------:R-:W-:-:S04]  /*0100*/  IADD3 R11, PT, PT, R0, UR4, RZ ;  /* 0x00000004000b7c10 */ /* 0x000fc8000fffe0ff */
[----:B------:R-:W-:Y:S01]  /*0110*/  IADD3 R13, PT, PT, R6, UR5, RZ ;  /* 0x00000005060d7c10 */ /* 0x000fe2000fffe0ff */
[----:B-1----:R-:W-:-:S04]  /*0120*/  IMAD.WIDE R4, R11, 0x4, R4 ;  /* 0x000000040b047825 */ /* 0x002fc800078e0204 */
[----:B------:R-:W-:Y:S01]  /*0130*/  IMAD.WIDE.U32 R10, R13, 0x4, R2 ;  /* 0x000000040d0a7825 */ /* 0x000fe200078e0002 */
[----:B--2---:R0:W-:Y:S05]  /*0140*/  STG.E desc[UR6][R4.64], R15 ;  /* 0x0000000f04007986 */ /* 0x0041ea000c101906 */
[----:B------:R-:W2:Y:S01]  /*0150*/  LDG.E R11, desc[UR6][R10.64] ;  /* 0x000000060a0b7981 */ /* 0x000ea2000c1e1900 */
[----:B------:R-:W-:-:S05]  /*0160*/  IADD3 R13, PT, PT, R7, -0x2, RZ ;  /* 0xfffffffe070d7810 */ /* 0x000fca0007ffe0ff */
[--C-:B------:R-:W-:Y:S01]  /*0170*/  IMAD.WIDE.U32 R12, R13, 0x4, R2.reuse ;  /* 0x000000040d0c7825 */ /* 0x100fe200078e0002 */
[----:B------:R-:W-:Y:S01]  /*0180*/  IADD3 R9, PT, PT, R7, -0x3, RZ ;  /* 0xfffffffd07097810 */ /* 0x000fe20007ffe0ff */
[----:B--2---:R1:W-:Y:S04]  /*0190*/  STG.E desc[UR6][R4.64+0x4], R11 ;  /* 0x0000040b04007986 */ /* 0x0043e8000c101906 */
[----:B------:R-:W2:Y:S01]  /*01a0*/  LDG.E R13, desc[UR6][R12.64] ;  /* 0x000000060c0d7981 */ /* 0x000ea2000c1e1900 */
[--C-:B------:R-:W-:Y:S01]  /*01b0*/  IMAD.WIDE.U32 R8, R9, 0x4, R2.reuse ;  /* 0x0000000409087825 */ /* 0x100fe200078e0002 */
[----:B------:R-:W-:Y:S02]  /*01c0*/  IADD3 R17, PT, PT, R7, -0x4, RZ ;  /* 0xfffffffc07117810 */ /* 0x000fe40007ffe0ff */
[----:B--2---:R2:W-:Y:S04]  /*01d0*/  STG.E desc[UR6][R4.64+0x8], R13 ;  /* 0x0000080d04007986 */ /* 0x0045e8000c101906 */
[----:B------:R-:W3:Y:S01]  /*01e0*/  LDG.E R9, desc[UR6][R8.64] ;  /* 0x0000000608097981 */ /* 0x000ee2000c1e1900 */
[----:B0-----:R-:W-:Y:S01]  /*01f0*/  IMAD.WIDE.U32 R14, R17, 0x4, R2 ;  /* 0x00000004110e7825 */ /* 0x001fe200078e0002 */
[----:B------:R-:W-:-:S02]  /*0200*/  IADD3 R17, PT, PT, R7, -0x5, RZ ;  /* 0xfffffffb07117810 */ /* 0x000fc40007ffe0ff */
[----:B---3--:R0:W-:Y:S04]  /*0210*/  STG.E desc[UR6][R4.64+0xc], R9 ;  /* 0x00000c0904007986 */ /* 0x0081e8000c101906 */
[----:B------:R-:W3:Y:S01]  /*0220*/  LDG.E R15, desc[UR6][R14.64] ;  /* 0x000000060e0f7981 */ /* 0x000ee2000c1e1900 */
[--C-:B-1----:R-:W-:Y:S01]  /*0230*/  IMAD.WIDE.U32 R10, R17, 0x4, R2.reuse ;  /* 0x00000004110a7825 */ /* 0x102fe200078e0002 */
[----:B------:R-:W-:Y:S02]  /*0240*/  IADD3 R17, PT, PT, R7, -0x6, RZ ;  /* 0xfffffffa07117810 */ /* 0x000fe40007ffe0ff */
[----:B---3--:R1:W-:Y:S04]  /*0250*/  STG.E desc[UR6][R4.64+0x10], R15 ;  /* 0x0000100f04007986 */ /* 0x0083e8000c101906 */
[----:B------:R-:W3:Y:S01]  /*0260*/  LDG.E R11, desc[UR6][R10.64] ;  /* 0x000000060a0b7981 */ /* 0x000ee2000c1e1900 */
[----:B--2---:R-:W-:Y:S01]  /*0270*/  IMAD.WIDE.U32 R12, R17, 0x4, R2 ;  /* 0x00000004110c7825 */ /* 0x004fe200078e0002 */
[----:B------:R-:W-:-:S02]  /*0280*/  IADD3 R17, PT, PT, R7, -0x7, RZ ;  /* 0xfffffff907117810 */ /* 0x000fc40007ffe0ff */
[----:B---3--:R2:W-:Y:S04]  /*0290*/  STG.E desc[UR6][R4.64+0x14], R11 ;  /* 0x0000140b04007986 */ /* 0x0085e8000c101906 */
[----:B------:R-:W3:Y:S01]  /*02a0*/  LDG.E R13, desc[UR6][R12.64] ;  /* 0x000000060c0d7981 */ /* 0x000ee2000c1e1900 */
[--C-:B0-----:R-:W-:Y:S01]  /*02b0*/  IMAD.WIDE.U32 R8, R17, 0x4, R2.reuse ;  /* 0x0000000411087825 */ /* 0x101fe200078e0002 */
[----:B------:R-:W-:Y:S02]  /*02c0*/  IADD3 R17, PT, PT, R7, -0x8, RZ ;  /* 0xfffffff807117810 */ /* 0x000fe40007ffe0ff */
[----:B---3--:R0:W-:Y:S04]  /*02d0*/  STG.E desc[UR6][R4.64+0x18], R13 ;  /* 0x0000180d04007986 */ /* 0x0081e8000c101906 */
[----:B------:R-:W3:Y:S01]  /*02e0*/  LDG.E R9, desc[UR6][R8.64] ;  /* 0x0000000608097981 */ /* 0x000ee2000c1e1900 */
[----:B-1----:R-:W-:Y:S01]  /*02f0*/  IMAD.WIDE.U32 R14, R17, 0x4, R2 ;  /* 0x00000004110e7825 */ /* 0x002fe200078e0002 */
[----:B------:R-:W-:-:S02]  /*0300*/  IADD3 R17, PT, PT, R7, -0x9, RZ ;  /* 0xfffffff707117810 */ /* 0x000fc40007ffe0ff */
[----:B---3--:R1:W-:Y:S04]  /*0310*/  STG.E desc[UR6][R4.64+0x1c], R9 ;  /* 0x00001c0904007986 */ /* 0x0083e8000c101906 */
[----:B------:R-:W3:Y:S01]  /*0320*/  LDG.E R15, desc[UR6][R14.64] ;  /* 0x000000060e0f7981 */ /* 0x000ee2000c1e1900 */
[--C-:B--2---:R-:W-:Y:S01]  /*0330*/  IMAD.WIDE.U32 R10, R17, 0x4, R2.reuse ;  /* 0x00000004110a7825 */ /* 0x104fe200078e0002 */
[----:B------:R-:W-:Y:S02]  /*0340*/  IADD3 R17, PT, PT, R7, -0xa, RZ ;  /* 0xfffffff607117810 */ /* 0x000fe40007ffe0ff */
[----:B---3--:R2:W-:Y:S04]  /*0350*/  STG.E desc[UR6][R4.64+0x20], R15 ;  /* 0x0000200f04007986 */ /* 0x0085e8000c101906 */
        /* <DEDUP_REMOVED lines=21> */
[----:B------:R-:W-:-:S03]  /*04b0*/  IMAD.WIDE.U32 R2, R7, 0x4, R2 ;  /* 0x0000000407027825 */ /* 0x000fc600078e0002 */
[----:B---3--:R2:W-:Y:S04]  /*04c0*/  STG.E desc[UR6][R4.64+0x38], R13 ;  /* 0x0000380d04007986 */ /* 0x0085e8000c101906 */
[----:B------:R-:W3:Y:S01]  /*04d0*/  LDG.E R3, desc[UR6][R2.64] ;  /* 0x0000000602037981 */ /* 0x000ee2000c1e1900 */
[----:B------:R-:W-:-:S04]  /*04e0*/  UIADD3 UR4, UPT, UPT, UR4, 0x10, URZ ;  /* 0x0000001004047890 */ /* 0x000fc8000fffe0ff */
[----:B------:R-:W-:Y:S01]  /*04f0*/  UISETP.NE.AND UP0, UPT, UR4, 0x200, UPT ;  /* 0x000002000400788c */ /* 0x000fe2000bf05270 */
[----:B---3--:R2:W-:Y:S08]  /*0500*/  STG.E desc[UR6][R4.64+0x3c], R3 ;  /* 0x00003c0304007986 */ /* 0x0085f0000c101906 */
[----:B------:R-:W-:Y:S05]  /*0510*/  BRA.U UP0, `(.L_x_0) ;  /* 0xfffffff900e07547 */ /* 0x000fea000b83ffff */
[----:B------:R-:W-:Y:S05]  /*0520*/  EXIT ;  /* 0x000000000000794d */ /* 0x000fea0003800000 */
.L_x_1:
[----:B------:R-:W-:-:S00]  /*0530*/  BRA `(.L_x_1) ;  /* 0xfffffffc00fc7947 */ /* 0x000fc0000383ffff */
[----:B------:R-:W-:-:S00]  /*0540*/  NOP ;  /* 0x0000000000007918 */ /* 0x000fc00000000000 */
        /* <DEDUP_REMOVED lines=11> */
.L_x_2:


//--------------------- .nv.shared.reserved.0     --------------------------
	.section	.nv.shared.reserved.0,"aw",@nobits
	.weak		__nv_reservedSMEM_offset_0_alias
	.size		__nv_reservedSMEM_offset_0_alias, 0, 64
	.other		__nv_reservedSMEM_offset_0_alias,@"STO_CUDA_RESERVED_SHARED STV_DEFAULT"
__nv_reservedSMEM_offset_0_alias:
	.zero		0
	.zero		64


//--------------------- .nv.constant0._Z22reverseArrayMultiBlockPiS_ --------------------------
	.section	.nv.constant0._Z22reverseArrayMultiBlockPiS_,"a",@progbits
	.sectionflags	@""
	.align	4
.nv.constant0._Z22reverseArrayMultiBlockPiS_:
	.zero		912


//--------------------- SYMBOLS --------------------------

	.type		.nv.reservedSmem.offset0,@object
	.size		.nv.reservedSmem.offset0,0x4
